//
// Generated by NVIDIA NVVM Compiler
//
// Compiler Build ID: CL-36424714
// Cuda compilation tools, release 13.0, V13.0.88
// Based on NVVM 20.0.0
//

.version 9.0
.target sm_100
.address_size 64

	// .globl	_Z15kernel_TiledELLPfS_iiiiPiS0_S0_S0_PtS_
.extern .shared .align 16 .b8 shared[];

.visible .entry _Z15kernel_TiledELLPfS_iiiiPiS0_S0_S0_PtS_(
	.param .u64 .ptr .align 1 _Z15kernel_TiledELLPfS_iiiiPiS0_S0_S0_PtS__param_0,
	.param .u64 .ptr .align 1 _Z15kernel_TiledELLPfS_iiiiPiS0_S0_S0_PtS__param_1,
	.param .u32 _Z15kernel_TiledELLPfS_iiiiPiS0_S0_S0_PtS__param_2,
	.param .u32 _Z15kernel_TiledELLPfS_iiiiPiS0_S0_S0_PtS__param_3,
	.param .u32 _Z15kernel_TiledELLPfS_iiiiPiS0_S0_S0_PtS__param_4,
	.param .u32 _Z15kernel_TiledELLPfS_iiiiPiS0_S0_S0_PtS__param_5,
	.param .u64 .ptr .align 1 _Z15kernel_TiledELLPfS_iiiiPiS0_S0_S0_PtS__param_6,
	.param .u64 .ptr .align 1 _Z15kernel_TiledELLPfS_iiiiPiS0_S0_S0_PtS__param_7,
	.param .u64 .ptr .align 1 _Z15kernel_TiledELLPfS_iiiiPiS0_S0_S0_PtS__param_8,
	.param .u64 .ptr .align 1 _Z15kernel_TiledELLPfS_iiiiPiS0_S0_S0_PtS__param_9,
	.param .u64 .ptr .align 1 _Z15kernel_TiledELLPfS_iiiiPiS0_S0_S0_PtS__param_10,
	.param .u64 .ptr .align 1 _Z15kernel_TiledELLPfS_iiiiPiS0_S0_S0_PtS__param_11
)
.maxntid 1024
.minnctapersm 1
{
	.reg .pred 	%p<20>;
	.reg .b16 	%rs<16>;
	.reg .b32 	%r<99>;
	.reg .b32 	%f<59>;
	.reg .b64 	%rd<95>;

	ld.param.u64 	%rd11, [_Z15kernel_TiledELLPfS_iiiiPiS0_S0_S0_PtS__param_0];
	ld.param.u64 	%rd12, [_Z15kernel_TiledELLPfS_iiiiPiS0_S0_S0_PtS__param_1];
	ld.param.u32 	%r30, [_Z15kernel_TiledELLPfS_iiiiPiS0_S0_S0_PtS__param_2];
	ld.param.u32 	%r31, [_Z15kernel_TiledELLPfS_iiiiPiS0_S0_S0_PtS__param_3];
	ld.param.u32 	%r32, [_Z15kernel_TiledELLPfS_iiiiPiS0_S0_S0_PtS__param_4];
	ld.param.u64 	%rd16, [_Z15kernel_TiledELLPfS_iiiiPiS0_S0_S0_PtS__param_6];
	ld.param.u64 	%rd13, [_Z15kernel_TiledELLPfS_iiiiPiS0_S0_S0_PtS__param_7];
	ld.param.u64 	%rd14, [_Z15kernel_TiledELLPfS_iiiiPiS0_S0_S0_PtS__param_8];
	ld.param.u64 	%rd15, [_Z15kernel_TiledELLPfS_iiiiPiS0_S0_S0_PtS__param_9];
	ld.param.u64 	%rd17, [_Z15kernel_TiledELLPfS_iiiiPiS0_S0_S0_PtS__param_10];
	ld.param.u64 	%rd18, [_Z15kernel_TiledELLPfS_iiiiPiS0_S0_S0_PtS__param_11];
	cvta.to.global.u64 	%rd1, %rd18;
	cvta.to.global.u64 	%rd2, %rd17;
	cvta.to.global.u64 	%rd19, %rd16;
	mov.u32 	%r1, %tid.x;
	mov.u32 	%r2, %ctaid.x;
	mul.wide.u32 	%rd20, %r2, 4;
	add.s64 	%rd3, %rd19, %rd20;
	ld.global.u32 	%r95, [%rd3];
	ld.global.u32 	%r33, [%rd3+4];
	setp.ge.s32 	%p2, %r95, %r33;
	@%p2 bra 	$L__BB0_22;
	shl.b32 	%r34, %r1, 1;
	cvt.u64.u32 	%rd21, %r34;
	and.b64  	%rd22, %rd21, 62;
	add.s64 	%rd4, %rd2, %rd22;
	shl.b32 	%r35, %r1, 2;
	cvt.u64.u32 	%rd23, %r35;
	and.b64  	%rd24, %rd23, 124;
	add.s64 	%rd5, %rd1, %rd24;
	mov.u32 	%r4, %ctaid.y;
	cvta.to.global.u64 	%rd25, %rd12;
	setp.lt.s32 	%p3, %r4, %r32;
	mul.lo.s32 	%r5, %r31, %r4;
	mov.u32 	%r6, %ntid.x;
	shr.u32 	%r7, %r6, 5;
	shr.u32 	%r8, %r1, 5;
	mad.lo.s32 	%r36, %r2, %r6, %r1;
	setp.lt.s32 	%p4, %r36, %r30;
	and.pred  	%p1, %p4, %p3;
	mad.lo.s32 	%r37, %r30, %r4, %r36;
	mul.wide.s32 	%rd26, %r37, 4;
	add.s64 	%rd6, %rd25, %rd26;
	cvta.to.global.u64 	%rd7, %rd13;
	cvta.to.global.u64 	%rd8, %rd15;
	cvta.to.global.u64 	%rd9, %rd14;
	cvta.to.global.u64 	%rd10, %rd11;
	mov.f32 	%f56, 0f00000000;
	not.pred 	%p18, %p1;
$L__BB0_2:
	.pragma "nounroll";
	mul.wide.s32 	%rd27, %r95, 4;
	add.s64 	%rd28, %rd7, %rd27;
	ld.global.u32 	%r10, [%rd28];
	add.s32 	%r11, %r95, 1;
	ld.global.u32 	%r38, [%rd28+4];
	sub.s32 	%r12, %r38, %r10;
	setp.ge.s32 	%p5, %r1, %r12;
	@%p5 bra 	$L__BB0_7;
	mov.u32 	%r96, %r1;
$L__BB0_4:
	.pragma "nounroll";
	setp.ge.s32 	%p6, %r4, %r32;
	@%p6 bra 	$L__BB0_6;
	add.s32 	%r39, %r96, %r10;
	mul.wide.s32 	%rd29, %r39, 4;
	add.s64 	%rd30, %rd9, %rd29;
	ld.global.u32 	%r40, [%rd30];
	add.s32 	%r41, %r40, %r5;
	mul.wide.s32 	%rd31, %r41, 4;
	add.s64 	%rd32, %rd10, %rd31;
	ld.global.f32 	%f15, [%rd32];
	shl.b32 	%r42, %r96, 2;
	mov.u32 	%r43, shared;
	add.s32 	%r44, %r43, %r42;
	st.shared.f32 	[%r44], %f15;
$L__BB0_6:
	add.s32 	%r96, %r96, %r6;
	setp.lt.s32 	%p7, %r96, %r12;
	@%p7 bra 	$L__BB0_4;
$L__BB0_7:
	bar.sync 	0;
	mad.lo.s32 	%r45, %r95, %r7, %r8;
	mul.wide.s32 	%rd33, %r45, 4;
	add.s64 	%rd34, %rd8, %rd33;
	ld.global.u32 	%r15, [%rd34];
	ld.global.u32 	%r16, [%rd34+4];
	setp.ge.s32 	%p8, %r15, %r16;
	@%p8 bra 	$L__BB0_19;
	add.s32 	%r17, %r15, 1;
	max.s32 	%r18, %r16, %r17;
	sub.s32 	%r46, %r18, %r15;
	and.b32  	%r19, %r46, 7;
	setp.eq.s32 	%p9, %r19, 0;
	mov.u32 	%r97, %r15;
	@%p9 bra 	$L__BB0_16;
	mul.wide.s32 	%rd35, %r15, 64;
	add.s64 	%rd36, %rd4, %rd35;
	ld.global.u16 	%rs1, [%rd36];
	mul.wide.s32 	%rd37, %r15, 128;
	add.s64 	%rd38, %rd5, %rd37;
	ld.global.f32 	%f17, [%rd38];
	mul.wide.u16 	%r47, %rs1, 4;
	mov.u32 	%r48, shared;
	add.s32 	%r49, %r48, %r47;
	ld.shared.f32 	%f18, [%r49];
	fma.rn.f32 	%f56, %f17, %f18, %f56;
	setp.eq.s32 	%p10, %r19, 1;
	mov.u32 	%r97, %r17;
	@%p10 bra 	$L__BB0_16;
	mul.wide.s32 	%rd39, %r17, 64;
	add.s64 	%rd40, %rd4, %rd39;
	ld.global.u16 	%rs2, [%rd40];
	mul.wide.s32 	%rd41, %r17, 128;
	add.s64 	%rd42, %rd5, %rd41;
	ld.global.f32 	%f19, [%rd42];
	mul.wide.u16 	%r50, %rs2, 4;
	add.s32 	%r52, %r48, %r50;
	ld.shared.f32 	%f20, [%r52];
	fma.rn.f32 	%f56, %f19, %f20, %f56;
	add.s32 	%r97, %r15, 2;
	setp.eq.s32 	%p11, %r19, 2;
	@%p11 bra 	$L__BB0_16;
	mul.wide.s32 	%rd43, %r97, 64;
	add.s64 	%rd44, %rd4, %rd43;
	ld.global.u16 	%rs3, [%rd44];
	mul.wide.s32 	%rd45, %r97, 128;
	add.s64 	%rd46, %rd5, %rd45;
	ld.global.f32 	%f21, [%rd46];
	mul.wide.u16 	%r53, %rs3, 4;
	add.s32 	%r55, %r48, %r53;
	ld.shared.f32 	%f22, [%r55];
	fma.rn.f32 	%f56, %f21, %f22, %f56;
	add.s32 	%r97, %r15, 3;
	setp.eq.s32 	%p12, %r19, 3;
	@%p12 bra 	$L__BB0_16;
	mul.wide.s32 	%rd47, %r97, 64;
	add.s64 	%rd48, %rd4, %rd47;
	ld.global.u16 	%rs4, [%rd48];
	mul.wide.s32 	%rd49, %r97, 128;
	add.s64 	%rd50, %rd5, %rd49;
	ld.global.f32 	%f23, [%rd50];
	mul.wide.u16 	%r56, %rs4, 4;
	add.s32 	%r58, %r48, %r56;
	ld.shared.f32 	%f24, [%r58];
	fma.rn.f32 	%f56, %f23, %f24, %f56;
	add.s32 	%r97, %r15, 4;
	setp.eq.s32 	%p13, %r19, 4;
	@%p13 bra 	$L__BB0_16;
	mul.wide.s32 	%rd51, %r97, 64;
	add.s64 	%rd52, %rd4, %rd51;
	ld.global.u16 	%rs5, [%rd52];
	mul.wide.s32 	%rd53, %r97, 128;
	add.s64 	%rd54, %rd5, %rd53;
	ld.global.f32 	%f25, [%rd54];
	mul.wide.u16 	%r59, %rs5, 4;
	add.s32 	%r61, %r48, %r59;
	ld.shared.f32 	%f26, [%r61];
	fma.rn.f32 	%f56, %f25, %f26, %f56;
	add.s32 	%r97, %r15, 5;
	setp.eq.s32 	%p14, %r19, 5;
	@%p14 bra 	$L__BB0_16;
	mul.wide.s32 	%rd55, %r97, 64;
	add.s64 	%rd56, %rd4, %rd55;
	ld.global.u16 	%rs6, [%rd56];
	mul.wide.s32 	%rd57, %r97, 128;
	add.s64 	%rd58, %rd5, %rd57;
	ld.global.f32 	%f27, [%rd58];
	mul.wide.u16 	%r62, %rs6, 4;
	add.s32 	%r64, %r48, %r62;
	ld.shared.f32 	%f28, [%r64];
	fma.rn.f32 	%f56, %f27, %f28, %f56;
	add.s32 	%r97, %r15, 6;
	setp.eq.s32 	%p15, %r19, 6;
	@%p15 bra 	$L__BB0_16;
	mul.wide.s32 	%rd59, %r97, 64;
	add.s64 	%rd60, %rd4, %rd59;
	ld.global.u16 	%rs7, [%rd60];
	mul.wide.s32 	%rd61, %r97, 128;
	add.s64 	%rd62, %rd5, %rd61;
	ld.global.f32 	%f29, [%rd62];
	mul.wide.u16 	%r65, %rs7, 4;
	add.s32 	%r67, %r48, %r65;
	ld.shared.f32 	%f30, [%r67];
	fma.rn.f32 	%f56, %f29, %f30, %f56;
	add.s32 	%r97, %r15, 7;
$L__BB0_16:
	sub.s32 	%r68, %r15, %r18;
	setp.gt.u32 	%p16, %r68, -8;
	@%p16 bra 	$L__BB0_19;
	add.s32 	%r98, %r97, 3;
$L__BB0_18:
	.pragma "nounroll";
	add.s32 	%r69, %r98, -3;
	mul.wide.s32 	%rd63, %r69, 64;
	add.s64 	%rd64, %rd4, %rd63;
	ld.global.u16 	%rs8, [%rd64];
	mul.wide.s32 	%rd65, %r69, 128;
	add.s64 	%rd66, %rd5, %rd65;
	ld.global.f32 	%f31, [%rd66];
	mul.wide.u16 	%r70, %rs8, 4;
	mov.u32 	%r71, shared;
	add.s32 	%r72, %r71, %r70;
	ld.shared.f32 	%f32, [%r72];
	fma.rn.f32 	%f33, %f31, %f32, %f56;
	add.s32 	%r73, %r98, -2;
	mul.wide.s32 	%rd67, %r73, 64;
	add.s64 	%rd68, %rd4, %rd67;
	ld.global.u16 	%rs9, [%rd68];
	mul.wide.s32 	%rd69, %r73, 128;
	add.s64 	%rd70, %rd5, %rd69;
	ld.global.f32 	%f34, [%rd70];
	mul.wide.u16 	%r74, %rs9, 4;
	add.s32 	%r75, %r71, %r74;
	ld.shared.f32 	%f35, [%r75];
	fma.rn.f32 	%f36, %f34, %f35, %f33;
	add.s32 	%r76, %r98, -1;
	mul.wide.s32 	%rd71, %r76, 64;
	add.s64 	%rd72, %rd4, %rd71;
	ld.global.u16 	%rs10, [%rd72];
	mul.wide.s32 	%rd73, %r76, 128;
	add.s64 	%rd74, %rd5, %rd73;
	ld.global.f32 	%f37, [%rd74];
	mul.wide.u16 	%r77, %rs10, 4;
	add.s32 	%r78, %r71, %r77;
	ld.shared.f32 	%f38, [%r78];
	fma.rn.f32 	%f39, %f37, %f38, %f36;
	add.s32 	%r79, %r98, 4;
	mul.wide.s32 	%rd75, %r98, 64;
	add.s64 	%rd76, %rd4, %rd75;
	ld.global.u16 	%rs11, [%rd76];
	mul.wide.s32 	%rd77, %r98, 128;
	add.s64 	%rd78, %rd5, %rd77;
	ld.global.f32 	%f40, [%rd78];
	mul.wide.u16 	%r80, %rs11, 4;
	add.s32 	%r81, %r71, %r80;
	ld.shared.f32 	%f41, [%r81];
	fma.rn.f32 	%f42, %f40, %f41, %f39;
	add.s32 	%r82, %r98, 1;
	mul.wide.s32 	%rd79, %r82, 64;
	add.s64 	%rd80, %rd4, %rd79;
	ld.global.u16 	%rs12, [%rd80];
	mul.wide.s32 	%rd81, %r82, 128;
	add.s64 	%rd82, %rd5, %rd81;
	ld.global.f32 	%f43, [%rd82];
	mul.wide.u16 	%r83, %rs12, 4;
	add.s32 	%r84, %r71, %r83;
	ld.shared.f32 	%f44, [%r84];
	fma.rn.f32 	%f45, %f43, %f44, %f42;
	add.s32 	%r85, %r98, 2;
	mul.wide.s32 	%rd83, %r85, 64;
	add.s64 	%rd84, %rd4, %rd83;
	ld.global.u16 	%rs13, [%rd84];
	mul.wide.s32 	%rd85, %r85, 128;
	add.s64 	%rd86, %rd5, %rd85;
	ld.global.f32 	%f46, [%rd86];
	mul.wide.u16 	%r86, %rs13, 4;
	add.s32 	%r87, %r71, %r86;
	ld.shared.f32 	%f47, [%r87];
	fma.rn.f32 	%f48, %f46, %f47, %f45;
	add.s32 	%r88, %r98, 3;
	mul.wide.s32 	%rd87, %r88, 64;
	add.s64 	%rd88, %rd4, %rd87;
	ld.global.u16 	%rs14, [%rd88];
	mul.wide.s32 	%rd89, %r88, 128;
	add.s64 	%rd90, %rd5, %rd89;
	ld.global.f32 	%f49, [%rd90];
	mul.wide.u16 	%r89, %rs14, 4;
	add.s32 	%r90, %r71, %r89;
	ld.shared.f32 	%f50, [%r90];
	fma.rn.f32 	%f51, %f49, %f50, %f48;
	mul.wide.s32 	%rd91, %r79, 64;
	add.s64 	%rd92, %rd4, %rd91;
	ld.global.u16 	%rs15, [%rd92];
	mul.wide.s32 	%rd93, %r79, 128;
	add.s64 	%rd94, %rd5, %rd93;
	ld.global.f32 	%f52, [%rd94];
	mul.wide.u16 	%r91, %rs15, 4;
	add.s32 	%r92, %r71, %r91;
	ld.shared.f32 	%f53, [%r92];
	fma.rn.f32 	%f56, %f52, %f53, %f51;
	add.s32 	%r29, %r98, 8;
	add.s32 	%r93, %r98, 5;
	setp.lt.s32 	%p17, %r93, %r16;
	mov.u32 	%r98, %r29;
	@%p17 bra 	$L__BB0_18;
$L__BB0_19:
	bar.sync 	0;
	@%p18 bra 	$L__BB0_21;
	st.global.f32 	[%rd6], %f56;
$L__BB0_21:
	ld.global.u32 	%r94, [%rd3+4];
	setp.lt.s32 	%p19, %r11, %r94;
	mov.u32 	%r95, %r11;
	@%p19 bra 	$L__BB0_2;
$L__BB0_22:
	ret;

}


// ===== COMPILED SASS (sm_100) =====

	.target	sm_100

	.elftype	@"ET_EXEC"


//--------------------- .note.nv.tkinfo           --------------------------
	.section	.note.nv.tkinfo,"",@"SHT_NOTE"
	.sectionflags	@"SHF_NOTE_NV_TKINFO"
	.tkinfo
        /*0018*/ 	.word	0x00000002
        /*0030*/ 	.string	""
        /*0030*/ 	.string	"ptxas"
        /*0030*/ 	.string	"Cuda compilation tools, release 13.0, V13.0.88"
        /*0030*/ 	.string	"Build cuda_13.0.r13.0/compiler.36424714_0"
        /*0030*/ 	.string	"-arch sm_100 -m 64 "



//--------------------- .note.nv.cuinfo           --------------------------
	.section	.note.nv.cuinfo,"",@"SHT_NOTE"
	.sectionflags	@"SHF_NOTE_NV_CUINFO"
        /*0018*/ 	.short	0x0002
        /*001a*/ 	.short	0x0064
        /*001c*/ 	.short	0x0082
	.zero		2


//--------------------- .nv.info                  --------------------------
	.section	.nv.info,"",@"SHT_CUDA_INFO"
	.align	4


	//----- nvinfo : EIATTR_REGCOUNT
	.align		4
        /*0000*/ 	.byte	0x04, 0x2f
        /*0002*/ 	.short	(.L_1 - .L_0)
	.align		4
.L_0:
        /*0004*/ 	.word	index@(_Z15kernel_TiledELLPfS_iiiiPiS0_S0_S0_PtS_)
        /*0008*/ 	.word	0x00000028


	//----- nvinfo : EIATTR_FRAME_SIZE
	.align		4
.L_1:
        /*000c*/ 	.byte	0x04, 0x11
        /*000e*/ 	.short	(.L_3 - .L_2)
	.align		4
.L_2:
        /*0010*/ 	.word	index@(_Z15kernel_TiledELLPfS_iiiiPiS0_S0_S0_PtS_)
        /*0014*/ 	.word	0x00000000


	//----- nvinfo : EIATTR_MIN_STACK_SIZE
	.align		4
.L_3:
        /*0018*/ 	.byte	0x04, 0x12
        /*001a*/ 	.short	(.L_5 - .L_4)
	.align		4
.L_4:
        /*001c*/ 	.word	index@(_Z15kernel_TiledELLPfS_iiiiPiS0_S0_S0_PtS_)
        /*0020*/ 	.word	0x00000000
.L_5:


//--------------------- .nv.compat                --------------------------
	.section	.nv.compat,"",@"SHT_CUDA_COMPAT_INFO"
	.align	4
        /*0000*/ 	.byte	0x02, 0x09, 0x00, 0x00, 0x02, 0x02, 0x01, 0x00, 0x02, 0x05, 0x05, 0x00, 0x03, 0x07, 0x01, 0x01
        /*0010*/ 	.byte	0x02, 0x03, 0x00, 0x00, 0x02, 0x06, 0x01, 0x00, 0x04, 0x0b, 0x08, 0x00, 0x09, 0x00, 0x00, 0x00
        /*0020*/ 	.byte	0x00, 0x00, 0x00, 0x00


//--------------------- .nv.info._Z15kernel_TiledELLPfS_iiiiPiS0_S0_S0_PtS_ --------------------------
	.section	.nv.info._Z15kernel_TiledELLPfS_iiiiPiS0_S0_S0_PtS_,"",@"SHT_CUDA_INFO"
	.sectionflags	@""
	.align	4


	//----- nvinfo : EIATTR_CUDA_API_VERSION
	.align		4
        /*0000*/ 	.byte	0x04, 0x37
        /*0002*/ 	.short	(.L_7 - .L_6)
.L_6:
        /*0004*/ 	.word	0x00000082


	//----- nvinfo : EIATTR_KPARAM_INFO
	.align		4
.L_7:
        /*0008*/ 	.byte	0x04, 0x17
        /*000a*/ 	.short	(.L_9 - .L_8)
.L_8:
        /*000c*/ 	.word	0x00000000
        /*0010*/ 	.short	0x000b
        /*0012*/ 	.short	0x0048
        /*0014*/ 	.byte	0x00, 0xf5, 0x21, 0x00


	//----- nvinfo : EIATTR_KPARAM_INFO
	.align		4
.L_9:
        /*0018*/ 	.byte	0x04, 0x17
        /*001a*/ 	.short	(.L_11 - .L_10)
.L_10:
        /*001c*/ 	.word	0x00000000
        /*0020*/ 	.short	0x000a
        /*0022*/ 	.short	0x0040
        /*0024*/ 	.byte	0x00, 0xf5, 0x21, 0x00


	//----- nvinfo : EIATTR_KPARAM_INFO
	.align		4
.L_11:
        /*0028*/ 	.byte	0x04, 0x17
        /*002a*/ 	.short	(.L_13 - .L_12)
.L_12:
        /*002c*/ 	.word	0x00000000
        /*0030*/ 	.short	0x0009
        /*0032*/ 	.short	0x0038
        /*0034*/ 	.byte	0x00, 0xf5, 0x21, 0x00


	//----- nvinfo : EIATTR_KPARAM_INFO
	.align		4
.L_13:
        /*0038*/ 	.byte	0x04, 0x17
        /*003a*/ 	.short	(.L_15 - .L_14)
.L_14:
        /*003c*/ 	.word	0x00000000
        /*0040*/ 	.short	0x0008
        /*0042*/ 	.short	0x0030
        /*0044*/ 	.byte	0x00, 0xf5, 0x21, 0x00


	//----- nvinfo : EIATTR_KPARAM_INFO
	.align		4
.L_15:
        /*0048*/ 	.byte	0x04, 0x17
        /*004a*/ 	.short	(.L_17 - .L_16)
.L_16:
        /*004c*/ 	.word	0x00000000
        /*0050*/ 	.short	0x0007
        /*0052*/ 	.short	0x0028
        /*0054*/ 	.byte	0x00, 0xf5, 0x21, 0x00


	//----- nvinfo : EIATTR_KPARAM_INFO
	.align		4
.L_17:
        /*0058*/ 	.byte	0x04, 0x17
        /*005a*/ 	.short	(.L_19 - .L_18)
.L_18:
        /*005c*/ 	.word	0x00000000
        /*0060*/ 	.short	0x0006
        /*0062*/ 	.short	0x0020
        /*0064*/ 	.byte	0x00, 0xf5, 0x21, 0x00


	//----- nvinfo : EIATTR_KPARAM_INFO
	.align		4
.L_19:
        /*0068*/ 	.byte	0x04, 0x17
        /*006a*/ 	.short	(.L_21 - .L_20)
.L_20:
        /*006c*/ 	.word	0x00000000
        /*0070*/ 	.short	0x0005
        /*0072*/ 	.short	0x001c
        /*0074*/ 	.byte	0x00, 0xf0, 0x11, 0x00


	//----- nvinfo : EIATTR_KPARAM_INFO
	.align		4
.L_21:
        /*0078*/ 	.byte	0x04, 0x17
        /*007a*/ 	.short	(.L_23 - .L_22)
.L_22:
        /*007c*/ 	.word	0x00000000
        /*0080*/ 	.short	0x0004
        /*0082*/ 	.short	0x0018
        /*0084*/ 	.byte	0x00, 0xf0, 0x11, 0x00


	//----- nvinfo : EIATTR_KPARAM_INFO
	.align		4
.L_23:
        /*0088*/ 	.byte	0x04, 0x17
        /*008a*/ 	.short	(.L_25 - .L_24)
.L_24:
        /*008c*/ 	.word	0x00000000
        /*0090*/ 	.short	0x0003
        /*0092*/ 	.short	0x0014
        /*0094*/ 	.byte	0x00, 0xf0, 0x11, 0x00


	//----- nvinfo : EIATTR_KPARAM_INFO
	.align		4
.L_25:
        /*0098*/ 	.byte	0x04, 0x17
        /*009a*/ 	.short	(.L_27 - .L_26)
.L_26:
        /*009c*/ 	.word	0x00000000
        /*00a0*/ 	.short	0x0002
        /*00a2*/ 	.short	0x0010
        /*00a4*/ 	.byte	0x00, 0xf0, 0x11, 0x00


	//----- nvinfo : EIATTR_KPARAM_INFO
	.align		4
.L_27:
        /*00a8*/ 	.byte	0x04, 0x17
        /*00aa*/ 	.short	(.L_29 - .L_28)
.L_28:
        /*00ac*/ 	.word	0x00000000
        /*00b0*/ 	.short	0x0001
        /*00b2*/ 	.short	0x0008
        /*00b4*/ 	.byte	0x00, 0xf5, 0x21, 0x00


	//----- nvinfo : EIATTR_KPARAM_INFO
	.align		4
.L_29:
        /*00b8*/ 	.byte	0x04, 0x17
        /*00ba*/ 	.short	(.L_31 - .L_30)
.L_30:
        /*00bc*/ 	.word	0x00000000
        /*00c0*/ 	.short	0x0000
        /*00c2*/ 	.short	0x0000
        /*00c4*/ 	.byte	0x00, 0xf5, 0x21, 0x00


	//----- nvinfo : EIATTR_SPARSE_MMA_MASK
	.align		4
.L_31:
        /*00c8*/ 	.byte	0x03, 0x50
        /*00ca*/ 	.short	0x0000


	//----- nvinfo : EIATTR_MAXREG_COUNT
	.align		4
        /*00cc*/ 	.byte	0x03, 0x1b
        /*00ce*/ 	.short	0x0040


	//----- nvinfo : EIATTR_NUM_BARRIERS
	.align		4
        /*00d0*/ 	.byte	0x02, 0x4c
        /*00d2*/ 	.byte	0x01
	.zero		1


	//----- nvinfo : EIATTR_MERCURY_ISA_VERSION
	.align		4
        /*00d4*/ 	.byte	0x03, 0x5f
        /*00d6*/ 	.short	0x0101


	//----- nvinfo : EIATTR_VRC_CTA_INIT_COUNT
	.align		4
        /*00d8*/ 	.byte	0x02, 0x4a
	.zero		1
	.zero		1


	//----- nvinfo : EIATTR_EXIT_INSTR_OFFSETS
	.align		4
        /*00dc*/ 	.byte	0x04, 0x1c
        /*00de*/ 	.short	(.L_33 - .L_32)


	//   ....[0]....
.L_32:
        /*00e0*/ 	.word	0x00000080


	//   ....[1]....
        /*00e4*/ 	.word	0x00000e70


	//----- nvinfo : EIATTR_MAX_THREADS
	.align		4
.L_33:
        /*00e8*/ 	.byte	0x04, 0x05
        /*00ea*/ 	.short	(.L_35 - .L_34)
.L_34:
        /*00ec*/ 	.word	0x00000400
        /*00f0*/ 	.word	0x00000001
        /*00f4*/ 	.word	0x00000001


	//----- nvinfo : EIATTR_CRS_STACK_SIZE
	.align		4
.L_35:
        /*00f8*/ 	.byte	0x04, 0x1e
        /*00fa*/ 	.short	(.L_37 - .L_36)
.L_36:
        /*00fc*/ 	.word	0x00000000


	//----- nvinfo : EIATTR_CBANK_PARAM_SIZE
	.align		4
.L_37:
        /*0100*/ 	.byte	0x03, 0x19
        /*0102*/ 	.short	0x0050


	//----- nvinfo : EIATTR_PARAM_CBANK
	.align		4
        /*0104*/ 	.byte	0x04, 0x0a
        /*0106*/ 	.short	(.L_39 - .L_38)
	.align		4
.L_38:
        /*0108*/ 	.word	index@(.nv.constant0._Z15kernel_TiledELLPfS_iiiiPiS0_S0_S0_PtS_)
        /*010c*/ 	.short	0x0380
        /*010e*/ 	.short	0x0050


	//----- nvinfo : EIATTR_SW_WAR
	.align		4
.L_39:
        /*0110*/ 	.byte	0x04, 0x36
        /*0112*/ 	.short	(.L_41 - .L_40)
.L_40:
        /*0114*/ 	.word	0x00000008
.L_41:


//--------------------- .nv.callgraph             --------------------------
	.section	.nv.callgraph,"",@"SHT_CUDA_CALLGRAPH"
	.align	4
	.sectionentsize	8
	.align		4
        /*0000*/ 	.word	0x00000000
	.align		4
        /*0004*/ 	.word	0xffffffff
	.align		4
        /*0008*/ 	.word	0x00000000
	.align		4
        /*000c*/ 	.word	0xfffffffe
	.align		4
        /*0010*/ 	.word	0x00000000
	.align		4
        /*0014*/ 	.word	0xfffffffd
	.align		4
        /*0018*/ 	.word	0x00000000
	.align		4
        /*001c*/ 	.word	0xfffffffc


//--------------------- .text._Z15kernel_TiledELLPfS_iiiiPiS0_S0_S0_PtS_ --------------------------
	.section	.text._Z15kernel_TiledELLPfS_iiiiPiS0_S0_S0_PtS_,"ax",@progbits
	.align	128
        .global         _Z15kernel_TiledELLPfS_iiiiPiS0_S0_S0_PtS_
        .type           _Z15kernel_TiledELLPfS_iiiiPiS0_S0_S0_PtS_,@function
        .size           _Z15kernel_TiledELLPfS_iiiiPiS0_S0_S0_PtS_,(.L_x_11 - _Z15kernel_TiledELLPfS_iiiiPiS0_S0_S0_PtS_)
        .other          _Z15kernel_TiledELLPfS_iiiiPiS0_S0_S0_PtS_,@"STO_CUDA_ENTRY STV_DEFAULT"
_Z15kernel_TiledELLPfS_iiiiPiS0_S0_S0_PtS_:
.text._Z15kernel_TiledELLPfS_iiiiPiS0_S0_S0_PtS_:
[----:B------:R-:W-:Y:S01]  /*0000*/  LDC R1, c[0x0][0x37c] ;  /* 0x0000df00ff017b82 */ /* 0x000fe20000000800 */
[----:B------:R-:W0:Y:S07]  /*0010*/  S2R R5, SR_CTAID.X ;  /* 0x0000000000057919 */ /* 0x000e2e0000002500 */
[----:B------:R-:W0:Y:S01]  /*0020*/  LDC.64 R16, c[0x0][0x3a0] ;  /* 0x0000e800ff107b82 */ /* 0x000e220000000a00 */
[----:B------:R-:W1:Y:S01]  /*0030*/  LDCU.64 UR8, c[0x0][0x358] ;  /* 0x00006b00ff0877ac */ /* 0x000e620008000a00 */
[----:B0-----:R-:W-:-:S05]  /*0040*/  IMAD.WIDE.U32 R16, R5, 0x4, R16 ;  /* 0x0000000405107825 */ /* 0x001fca00078e0010 */
[----:B-1----:R-:W2:Y:S04]  /*0050*/  LDG.E R2, desc[UR8][R16.64] ;  /* 0x0000000810027981 */ /* 0x002ea8000c1e1900 */
[----:B------:R-:W2:Y:S02]  /*0060*/  LDG.E R3, desc[UR8][R16.64+0x4] ;  /* 0x0000040810037981 */ /* 0x000ea4000c1e1900 */
[----:B--2---:R-:W-:-:S13]  /*0070*/  ISETP.GE.AND P0, PT, R2, R3, PT ;  /* 0x000000030200720c */ /* 0x004fda0003f06270 */
[----:B------:R-:W-:Y:S05]  /*0080*/  @P0 EXIT ;  /* 0x000000000000094d */ /* 0x000fea0003800000 */
[----:B------:R-:W0:Y:S01]  /*0090*/  S2R R0, SR_TID.X ;  /* 0x0000000000007919 */ /* 0x000e220000002100 */
[----:B------:R-:W1:Y:S01]  /*00a0*/  S2UR UR7, SR_CTAID.Y ;  /* 0x00000000000779c3 */ /* 0x000e620000002600 */
[----:B------:R-:W2:Y:S01]  /*00b0*/  LDCU UR10, c[0x0][0x360] ;  /* 0x00006c00ff0a77ac */ /* 0x000ea20008000800 */
[----:B------:R-:W3:Y:S06]  /*00c0*/  LDCU.128 UR12, c[0x0][0x3c0] ;  /* 0x00007800ff0c77ac */ /* 0x000eec0008000c00 */
[----:B------:R-:W1:Y:S08]  /*00d0*/  LDC R7, c[0x0][0x398] ;  /* 0x0000e600ff077b82 */ /* 0x000e700000000800 */
[----:B------:R-:W4:Y:S01]  /*00e0*/  LDC R6, c[0x0][0x390] ;  /* 0x0000e400ff067b82 */ /* 0x000f220000000800 */
[----:B--2---:R-:W-:-:S07]  /*00f0*/  USHF.R.U32.HI UR6, URZ, 0x5, UR10 ;  /* 0x00000005ff067899 */ /* 0x004fce000801160a */
[----:B------:R-:W2:Y:S01]  /*0100*/  LDC.64 R22, c[0x0][0x388] ;  /* 0x0000e200ff167b82 */ /* 0x000ea20000000a00 */
[C---:B0-----:R-:W-:Y:S01]  /*0110*/  SHF.L.U32 R4, R0.reuse, 0x2, RZ ;  /* 0x0000000200047819 */ /* 0x041fe200000006ff */
[----:B------:R-:W-:Y:S01]  /*0120*/  IMAD R5, R5, UR10, R0 ;  /* 0x0000000a05057c24 */ /* 0x000fe2000f8e0200 */
[----:B------:R-:W-:Y:S02]  /*0130*/  SHF.L.U32 R3, R0, 0x1, RZ ;  /* 0x0000000100037819 */ /* 0x000fe400000006ff */
[----:B-1----:R-:W-:Y:S02]  /*0140*/  ISETP.LE.AND P0, PT, R7, UR7, PT ;  /* 0x0000000707007c0c */ /* 0x002fe4000bf03270 */
[----:B------:R-:W-:Y:S02]  /*0150*/  LOP3.LUT R4, R4, 0x7c, RZ, 0xc0, !PT ;  /* 0x0000007c04047812 */ /* 0x000fe400078ec0ff */
[----:B------:R-:W-:Y:S02]  /*0160*/  LOP3.LUT R3, R3, 0x3e, RZ, 0xc0, !PT ;  /* 0x0000003e03037812 */ /* 0x000fe400078ec0ff */
[----:B----4-:R-:W-:Y:S01]  /*0170*/  ISETP.LT.AND P0, PT, R5, R6, !P0 ;  /* 0x000000060500720c */ /* 0x010fe20004701270 */
[----:B------:R-:W-:Y:S01]  /*0180*/  IMAD R5, R6, UR7, R5 ;  /* 0x0000000706057c24 */ /* 0x000fe2000f8e0205 */
[----:B---3--:R-:W-:Y:S01]  /*0190*/  IADD3 R20, P2, PT, R4, UR14, RZ ;  /* 0x0000000e04147c10 */ /* 0x008fe2000ff5e0ff */
[----:B------:R-:W-:Y:S01]  /*01a0*/  HFMA2 R6, -RZ, RZ, 0, 0 ;  /* 0x00000000ff067431 */ /* 0x000fe200000001ff */
[----:B------:R-:W-:-:S02]  /*01b0*/  IADD3 R18, P1, PT, R3, UR12, RZ ;  /* 0x0000000c03127c10 */ /* 0x000fc4000ff3e0ff */
[----:B------:R-:W-:Y:S01]  /*01c0*/  SHF.R.U32.HI R3, RZ, 0x5, R0 ;  /* 0x00000005ff037819 */ /* 0x000fe20000011600 */
[----:B------:R-:W-:Y:S01]  /*01d0*/  IMAD.X R21, RZ, RZ, UR15, P2 ;  /* 0x0000000fff157e24 */ /* 0x000fe200090e06ff */
[----:B------:R-:W-:Y:S01]  /*01e0*/  IADD3.X R19, PT, PT, RZ, UR13, RZ, P1, !PT ;  /* 0x0000000dff137c10 */ /* 0x000fe20008ffe4ff */
[----:B--2---:R-:W-:-:S08]  /*01f0*/  IMAD.WIDE R22, R5, 0x4, R22 ;  /* 0x0000000405167825 */ /* 0x004fd000078e0216 */
.L_x_9:
[----:B------:R-:W0:Y:S02]  /*0200*/  LDC.64 R8, c[0x0][0x3a8] ;  /* 0x0000ea00ff087b82 */ /* 0x000e240000000a00 */
[----:B0-----:R-:W-:-:S05]  /*0210*/  IMAD.WIDE R8, R2, 0x4, R8 ;  /* 0x0000000402087825 */ /* 0x001fca00078e0208 */
[----:B------:R-:W2:Y:S04]  /*0220*/  LDG.E R24, desc[UR8][R8.64] ;  /* 0x0000000808187981 */ /* 0x000ea8000c1e1900 */
[----:B------:R-:W2:Y:S01]  /*0230*/  LDG.E R4, desc[UR8][R8.64+0x4] ;  /* 0x0000040808047981 */ /* 0x000ea2000c1e1900 */
[----:B------:R-:W-:Y:S01]  /*0240*/  BSSY.RECONVERGENT B0, `(.L_x_0) ;  /* 0x000001a000007945 */ /* 0x000fe20003800200 */
[----:B--2---:R-:W-:Y:S02]  /*0250*/  IADD3 R26, PT, PT, -R24, R4, RZ ;  /* 0x00000004181a7210 */ /* 0x004fe40007ffe1ff */
[----:B------:R-:W-:Y:S02]  /*0260*/  IADD3 R4, PT, PT, R2, 0x1, RZ ;  /* 0x0000000102047810 */ /* 0x000fe40007ffe0ff */
[----:B------:R-:W-:-:S13]  /*0270*/  ISETP.GE.AND P1, PT, R0, R26, PT ;  /* 0x0000001a0000720c */ /* 0x000fda0003f26270 */
[----:B-1-3--:R-:W-:Y:S05]  /*0280*/  @P1 BRA `(.L_x_1) ;  /* 0x0000000000541947 */ /* 0x00afea0003800000 */
[----:B------:R-:W0:Y:S08]  /*0290*/  LDC R5, c[0x0][0x398] ;  /* 0x0000e600ff057b82 */ /* 0x000e300000000800 */
[----:B------:R-:W1:Y:S08]  /*02a0*/  LDC R25, c[0x0][0x394] ;  /* 0x0000e500ff197b82 */ /* 0x000e700000000800 */
[----:B------:R-:W2:Y:S08]  /*02b0*/  LDC.64 R8, c[0x0][0x3b0] ;  /* 0x0000ec00ff087b82 */ /* 0x000eb00000000a00 */
[----:B------:R-:W3:Y:S01]  /*02c0*/  LDC.64 R10, c[0x0][0x380] ;  /* 0x0000e000ff0a7b82 */ /* 0x000ee20000000a00 */
[----:B0-----:R-:W-:Y:S01]  /*02d0*/  ISETP.LE.AND P1, PT, R5, UR7, PT ;  /* 0x0000000705007c0c */ /* 0x001fe2000bf23270 */
[----:B------:R-:W-:-:S12]  /*02e0*/  IMAD.MOV.U32 R5, RZ, RZ, R0 ;  /* 0x000000ffff057224 */ /* 0x000fd800078e0000 */
.L_x_3:
[----:B0-----:R-:W-:Y:S05]  /*02f0*/  @P1 BRA `(.L_x_2) ;  /* 0x00000000002c1947 */ /* 0x001fea0003800000 */
[----:B------:R-:W-:-:S05]  /*0300*/  IADD3 R13, PT, PT, R24, R5, RZ ;  /* 0x00000005180d7210 */ /* 0x000fca0007ffe0ff */
[----:B--2---:R-:W-:-:S06]  /*0310*/  IMAD.WIDE R12, R13, 0x4, R8 ;  /* 0x000000040d0c7825 */ /* 0x004fcc00078e0208 */
[----:B------:R-:W1:Y:S01]  /*0320*/  LDG.E R12, desc[UR8][R12.64] ;  /* 0x000000080c0c7981 */ /* 0x000e62000c1e1900 */
[----:B------:R-:W0:Y:S01]  /*0330*/  S2UR UR5, SR_CgaCtaId ;  /* 0x00000000000579c3 */ /* 0x000e220000008800 */
[----:B------:R-:W-:Y:S01]  /*0340*/  UMOV UR4, 0x400 ;  /* 0x0000040000047882 */ /* 0x000fe20000000000 */
[----:B-1----:R-:W-:-:S04]  /*0350*/  IMAD R15, R25, UR7, R12 ;  /* 0x00000007190f7c24 */ /* 0x002fc8000f8e020c */
[----:B---3--:R-:W-:-:S06]  /*0360*/  IMAD.WIDE R14, R15, 0x4, R10 ;  /* 0x000000040f0e7825 */ /* 0x008fcc00078e020a */
[----:B------:R-:W2:Y:S01]  /*0370*/  LDG.E R14, desc[UR8][R14.64] ;  /* 0x000000080e0e7981 */ /* 0x000ea2000c1e1900 */
[----:B0-----:R-:W-:-:S06]  /*0380*/  ULEA UR4, UR5, UR4, 0x18 ;  /* 0x0000000405047291 */ /* 0x001fcc000f8ec0ff */
[----:B------:R-:W-:-:S05]  /*0390*/  LEA R7, R5, UR4, 0x2 ;  /* 0x0000000405077c11 */ /* 0x000fca000f8e10ff */
[----:B--2---:R0:W-:Y:S02]  /*03a0*/  STS [R7], R14 ;  /* 0x0000000e07007388 */ /* 0x0041e40000000800 */
.L_x_2:
[----:B------:R-:W-:-:S04]  /*03b0*/  IADD3 R5, PT, PT, R5, UR10, RZ ;  /* 0x0000000a05057c10 */ /* 0x000fc8000fffe0ff */
[----:B------:R-:W-:-:S13]  /*03c0*/  ISETP.GE.AND P2, PT, R5, R26, PT ;  /* 0x0000001a0500720c */ /* 0x000fda0003f46270 */
[----:B------:R-:W-:Y:S05]  /*03d0*/  @!P2 BRA `(.L_x_3) ;  /* 0xfffffffc00c4a947 */ /* 0x000fea000383ffff */
.L_x_1:
[----:B------:R-:W-:Y:S05]  /*03e0*/  BSYNC.RECONVERGENT B0 ;  /* 0x0000000000007941 */ /* 0x000fea0003800200 */
.L_x_0:
[----:B--2---:R-:W2:Y:S01]  /*03f0*/  LDC.64 R8, c[0x0][0x3b8] ;  /* 0x0000ee00ff087b82 */ /* 0x004ea20000000a00 */
[----:B------:R-:W-:-:S04]  /*0400*/  IMAD R5, R2, UR6, R3 ;  /* 0x0000000602057c24 */ /* 0x000fc8000f8e0203 */
[----:B--2---:R-:W-:-:S03]  /*0410*/  IMAD.WIDE R8, R5, 0x4, R8 ;  /* 0x0000000405087825 */ /* 0x004fc600078e0208 */
[----:B------:R-:W-:Y:S06]  /*0420*/  BAR.SYNC.DEFER_BLOCKING 0x0 ;  /* 0x0000000000007b1d */ /* 0x000fec0000010000 */
[----:B0-----:R-:W2:Y:S04]  /*0430*/  LDG.E R7, desc[UR8][R8.64] ;  /* 0x0000000808077981 */ /* 0x001ea8000c1e1900 */
[----:B------:R-:W2:Y:S01]  /*0440*/  LDG.E R5, desc[UR8][R8.64+0x4] ;  /* 0x0000040808057981 */ /* 0x000ea2000c1e1900 */
[----:B------:R-:W-:Y:S01]  /*0450*/  BSSY.RECONVERGENT B0, `(.L_x_4) ;  /* 0x000009b000007945 */ /* 0x000fe20003800200 */
[----:B--2---:R-:W-:-:S13]  /*0460*/  ISETP.GE.AND P1, PT, R7, R5, PT ;  /* 0x000000050700720c */ /* 0x004fda0003f26270 */
[----:B------:R-:W-:Y:S05]  /*0470*/  @P1 BRA `(.L_x_5) ;  /* 0x0000000800601947 */ /* 0x000fea0003800000 */
[----:B-1----:R-:W-:Y:S01]  /*0480*/  IADD3 R25, PT, PT, R7, 0x1, RZ ;  /* 0x0000000107197810 */ /* 0x002fe20007ffe0ff */
[----:B------:R-:W-:Y:S01]  /*0490*/  BSSY.RECONVERGENT B1, `(.L_x_6) ;  /* 0x000004c000017945 */ /* 0x000fe20003800200 */
[----:B---3--:R-:W-:Y:S02]  /*04a0*/  MOV R11, R7 ;  /* 0x00000007000b7202 */ /* 0x008fe40000000f00 */
[----:B------:R-:W-:-:S05]  /*04b0*/  VIMNMX R2, PT, PT, R5, R25, !PT ;  /* 0x0000001905027248 */ /* 0x000fca0007fe0100 */
[----:B------:R-:W-:-:S05]  /*04c0*/  IMAD.IADD R8, R2, 0x1, -R7 ;  /* 0x0000000102087824 */ /* 0x000fca00078e0a07 */
[----:B------:R-:W-:-:S13]  /*04d0*/  LOP3.LUT P1, R8, R8, 0x7, RZ, 0xc0, !PT ;  /* 0x0000000708087812 */ /* 0x000fda000782c0ff */
[----:B------:R-:W-:Y:S05]  /*04e0*/  @!P1 BRA `(.L_x_7) ;  /* 0x0000000400189947 */ /* 0x000fea0003800000 */
[----:B------:R-:W-:-:S06]  /*04f0*/  IMAD.WIDE R12, R7, 0x40, R18 ;  /* 0x00000040070c7825 */ /* 0x000fcc00078e0212 */
[----:B------:R-:W2:Y:S01]  /*0500*/  LDG.E.U16 R12, desc[UR8][R12.64] ;  /* 0x000000080c0c7981 */ /* 0x000ea2000c1e1500 */
[----:B------:R-:W-:-:S06]  /*0510*/  IMAD.WIDE R14, R7, 0x80, R20 ;  /* 0x00000080070e7825 */ /* 0x000fcc00078e0214 */
[----:B------:R-:W3:Y:S01]  /*0520*/  LDG.E R15, desc[UR8][R14.64] ;  /* 0x000000080e0f7981 */ /* 0x000ee2000c1e1900 */
[----:B------:R-:W-:Y:S02]  /*0530*/  MOV R9, 0x400 ;  /* 0x0000040000097802 */ /* 0x000fe40000000f00 */
[----:B------:R-:W-:Y:S01]  /*0540*/  ISETP.NE.AND P1, PT, R8, 0x1, PT ;  /* 0x000000010800780c */ /* 0x000fe20003f25270 */
[----:B------:R-:W0:Y:S01]  /*0550*/  S2R R10, SR_CgaCtaId ;  /* 0x00000000000a7919 */ /* 0x000e220000008800 */
[----:B------:R-:W-:Y:S02]  /*0560*/  MOV R11, R25 ;  /* 0x00000019000b7202 */ /* 0x000fe40000000f00 */
[----:B0-----:R-:W-:-:S04]  /*0570*/  LEA R9, R10, R9, 0x18 ;  /* 0x000000090a097211 */ /* 0x001fc800078ec0ff */
[----:B--2---:R-:W-:-:S06]  /*0580*/  LEA R10, R12, R9, 0x2 ;  /* 0x000000090c0a7211 */ /* 0x004fcc00078e10ff */
[----:B------:R-:W3:Y:S02]  /*0590*/  LDS R10, [R10] ;  /* 0x000000000a0a7984 */ /* 0x000ee40000000800 */
[----:B---3--:R-:W-:Y:S01]  /*05a0*/  FFMA R6, R15, R10, R6 ;  /* 0x0000000a0f067223 */ /* 0x008fe20000000006 */
[----:B------:R-:W-:Y:S06]  /*05b0*/  @!P1 BRA `(.L_x_7) ;  /* 0x0000000000e49947 */ /* 0x000fec0003800000 */
[----:B------:R-:W-:-:S06]  /*05c0*/  IMAD.WIDE R12, R25, 0x40, R18 ;  /* 0x00000040190c7825 */ /* 0x000fcc00078e0212 */
[----:B------:R-:W2:Y:S01]  /*05d0*/  LDG.E.U16 R12, desc[UR8][R12.64] ;  /* 0x000000080c0c7981 */ /* 0x000ea2000c1e1500 */
[----:B------:R-:W-:-:S06]  /*05e0*/  IMAD.WIDE R14, R25, 0x80, R20 ;  /* 0x00000080190e7825 */ /* 0x000fcc00078e0214 */
[----:B------:R-:W3:Y:S01]  /*05f0*/  LDG.E R15, desc[UR8][R14.64] ;  /* 0x000000080e0f7981 */ /* 0x000ee2000c1e1900 */
[----:B------:R-:W-:Y:S02]  /*0600*/  ISETP.NE.AND P1, PT, R8, 0x2, PT ;  /* 0x000000020800780c */ /* 0x000fe40003f25270 */
[----:B------:R-:W-:Y:S01]  /*0610*/  IADD3 R11, PT, PT, R7, 0x2, RZ ;  /* 0x00000002070b7810 */ /* 0x000fe20007ffe0ff */
[----:B--2---:R-:W-:-:S06]  /*0620*/  IMAD R10, R12, 0x4, R9 ;  /* 0x000000040c0a7824 */ /* 0x004fcc00078e0209 */
[----:B------:R-:W3:Y:S02]  /*0630*/  LDS R10, [R10] ;  /* 0x000000000a0a7984 */ /* 0x000ee40000000800 */
[----:B---3--:R-:W-:Y:S02]  /*0640*/  FFMA R6, R15, R10, R6 ;  /* 0x0000000a0f067223 */ /* 0x008fe40000000006 */
[----:B------:R-:W-:Y:S05]  /*0650*/  @!P1 BRA `(.L_x_7) ;  /* 0x0000000000bc9947 */ /* 0x000fea0003800000 */
[----:B------:R-:W-:-:S06]  /*0660*/  IMAD.WIDE R12, R11, 0x40, R18 ;  /* 0x000000400b0c7825 */ /* 0x000fcc00078e0212 */
[----:B------:R-:W2:Y:S01]  /*0670*/  LDG.E.U16 R12, desc[UR8][R12.64] ;  /* 0x000000080c0c7981 */ /* 0x000ea2000c1e1500 */
[----:B------:R-:W-:-:S06]  /*0680*/  IMAD.WIDE R14, R11, 0x80, R20 ;  /* 0x000000800b0e7825 */ /* 0x000fcc00078e0214 */
[----:B------:R-:W3:Y:S01]  /*0690*/  LDG.E R15, desc[UR8][R14.64] ;  /* 0x000000080e0f7981 */ /* 0x000ee2000c1e1900 */
[----:B------:R-:W-:Y:S02]  /*06a0*/  ISETP.NE.AND P1, PT, R8, 0x3, PT ;  /* 0x000000030800780c */ /* 0x000fe40003f25270 */
[----:B------:R-:W-:Y:S02]  /*06b0*/  IADD3 R11, PT, PT, R7, 0x3, RZ ;  /* 0x00000003070b7810 */ /* 0x000fe40007ffe0ff */
        /* <DEDUP_REMOVED lines=24> */
[----:B------:R-:W-:Y:S01]  /*0840*/  ISETP.NE.AND P1, PT, R8, 0x6, PT ;  /* 0x000000060800780c */ /* 0x000fe20003f25270 */
[----:B------:R-:W-:-:S04]  /*0850*/  IMAD.WIDE R14, R11, 0x40, R18 ;  /* 0x000000400b0e7825 */ /* 0x000fc800078e0212 */
[----:B------:R-:W-:Y:S02]  /*0860*/  IMAD.WIDE R12, R11, 0x80, R20 ;  /* 0x000000800b0c7825 */ /* 0x000fe400078e0214 */
[----:B------:R-:W2:Y:S02]  /*0870*/  LDG.E.U16 R14, desc[UR8][R14.64] ;  /* 0x000000080e0e7981 */ /* 0x000ea4000c1e1500 */
[----:B------:R-:W-:Y:S02]  /*0880*/  VIADD R11, R7, 0x6 ;  /* 0x00000006070b7836 */ /* 0x000fe40000000000 */
[----:B------:R-:W3:Y:S02]  /*0890*/  LDG.E R13, desc[UR8][R12.64] ;  /* 0x000000080c0d7981 */ /* 0x000ee4000c1e1900 */
[----:B------:R-:W-:-:S06]  /*08a0*/  @P1 IMAD.WIDE R24, R11, 0x40, R18 ;  /* 0x000000400b181825 */ /* 0x000fcc00078e0212 */
[----:B------:R-:W4:Y:S01]  /*08b0*/  @P1 LDG.E.U16 R24, desc[UR8][R24.64] ;  /* 0x0000000818181981 */ /* 0x000f22000c1e1500 */
[----:B------:R-:W-:-:S06]  /*08c0*/  @P1 IMAD.WIDE R26, R11, 0x80, R20 ;  /* 0x000000800b1a1825 */ /* 0x000fcc00078e0214 */
[----:B------:R-:W5:Y:S01]  /*08d0*/  @P1 LDG.E R27, desc[UR8][R26.64] ;  /* 0x000000081a1b1981 */ /* 0x000f62000c1e1900 */
[----:B------:R-:W-:Y:S02]  /*08e0*/  @P1 IADD3 R11, PT, PT, R7, 0x7, RZ ;  /* 0x00000007070b1810 */ /* 0x000fe40007ffe0ff */
[----:B--2---:R-:W-:-:S06]  /*08f0*/  LEA R8, R14, R9, 0x2 ;  /* 0x000000090e087211 */ /* 0x004fcc00078e10ff */
[----:B------:R-:W3:Y:S01]  /*0900*/  LDS R8, [R8] ;  /* 0x0000000008087984 */ /* 0x000ee20000000800 */
[----:B----4-:R-:W-:-:S06]  /*0910*/  @P1 LEA R9, R24, R9, 0x2 ;  /* 0x0000000918091211 */ /* 0x010fcc00078e10ff */
[----:B------:R-:W5:Y:S01]  /*0920*/  @P1 LDS R9, [R9] ;  /* 0x0000000009091984 */ /* 0x000f620000000800 */
[----:B---3--:R-:W-:-:S04]  /*0930*/  FFMA R6, R13, R8, R6 ;  /* 0x000000080d067223 */ /* 0x008fc80000000006 */
[----:B-----5:R-:W-:-:S07]  /*0940*/  @P1 FFMA R6, R27, R9, R6 ;  /* 0x000000091b061223 */ /* 0x020fce0000000006 */
.L_x_7:
[----:B------:R-:W-:Y:S05]  /*0950*/  BSYNC.RECONVERGENT B1 ;  /* 0x0000000000017941 */ /* 0x000fea0003800200 */
.L_x_6:
[----:B------:R-:W-:-:S05]  /*0960*/  IMAD.IADD R2, R7, 0x1, -R2 ;  /* 0x0000000107027824 */ /* 0x000fca00078e0a02 */
[----:B------:R-:W-:-:S13]  /*0970*/  ISETP.GT.U32.AND P1, PT, R2, -0x8, PT ;  /* 0xfffffff80200780c */ /* 0x000fda0003f24070 */
[----:B------:R-:W-:Y:S05]  /*0980*/  @P1 BRA `(.L_x_5) ;  /* 0x00000004001c1947 */ /* 0x000fea0003800000 */
[----:B------:R-:W0:Y:S01]  /*0990*/  S2R R7, SR_CgaCtaId ;  /* 0x0000000000077919 */ /* 0x000e220000008800 */
[----:B------:R-:W-:Y:S02]  /*09a0*/  MOV R2, 0x400 ;  /* 0x0000040000027802 */ /* 0x000fe40000000f00 */
[----:B------:R-:W-:Y:S02]  /*09b0*/  IADD3 R8, PT, PT, R11, 0x3, RZ ;  /* 0x000000030b087810 */ /* 0x000fe40007ffe0ff */
[----:B0-----:R-:W-:-:S07]  /*09c0*/  LEA R2, R7, R2, 0x18 ;  /* 0x0000000207027211 */ /* 0x001fce00078ec0ff */
.L_x_8:
[C---:B------:R-:W-:Y:S02]  /*09d0*/  IADD3 R29, PT, PT, R8.reuse, -0x3, RZ ;  /* 0xfffffffd081d7810 */ /* 0x040fe40007ffe0ff */
[C---:B------:R-:W-:Y:S02]  /*09e0*/  IADD3 R14, PT, PT, R8.reuse, -0x2, RZ ;  /* 0xfffffffe080e7810 */ /* 0x040fe40007ffe0ff */
[----:B------:R-:W-:Y:S01]  /*09f0*/  IADD3 R30, PT, PT, R8, -0x1, RZ ;  /* 0xffffffff081e7810 */ /* 0x000fe20007ffe0ff */
[----:B------:R-:W-:-:S04]  /*0a00*/  IMAD.WIDE R32, R29, 0x40, R18 ;  /* 0x000000401d207825 */ /* 0x000fc800078e0212 */
[--C-:B------:R-:W-:Y:S01]  /*0a10*/  IMAD.WIDE R24, R14, 0x40, R18.reuse ;  /* 0x000000400e187825 */ /* 0x100fe200078e0212 */
[----:B------:R-:W2:Y:S03]  /*0a20*/  LDG.E.U16 R7, desc[UR8][R32.64] ;  /* 0x0000000820077981 */ /* 0x000ea6000c1e1500 */
[--C-:B------:R-:W-:Y:S01]  /*0a30*/  IMAD.WIDE R12, R30, 0x40, R18.reuse ;  /* 0x000000401e0c7825 */ /* 0x100fe200078e0212 */
[----:B------:R0:W3:Y:S03]  /*0a40*/  LDG.E.U16 R9, desc[UR8][R24.64] ;  /* 0x0000000818097981 */ /* 0x0000e6000c1e1500 */
[C---:B------:R-:W-:Y:S01]  /*0a50*/  VIADD R26, R8.reuse, 0x1 ;  /* 0x00000001081a7836 */ /* 0x040fe20000000000 */
[----:B------:R-:W-:Y:S01]  /*0a60*/  IADD3 R27, PT, PT, R8, 0x2, RZ ;  /* 0x00000002081b7810 */ /* 0x000fe20007ffe0ff */
[----:B------:R-:W4:Y:S02]  /*0a70*/  LDG.E.U16 R13, desc[UR8][R12.64] ;  /* 0x000000080c0d7981 */ /* 0x000f24000c1e1500 */
[----:B------:R-:W-:-:S04]  /*0a80*/  IMAD.WIDE R10, R26, 0x40, R18 ;  /* 0x000000401a0a7825 */ /* 0x000fc800078e0212 */
[C-C-:B0-----:R-:W-:Y:S01]  /*0a90*/  IMAD.WIDE R24, R8.reuse, 0x40, R18.reuse ;  /* 0x0000004008187825 */ /* 0x141fe200078e0212 */
[C---:B------:R-:W-:Y:S01]  /*0aa0*/  IADD3 R31, PT, PT, R8.reuse, 0x3, RZ ;  /* 0x00000003081f7810 */ /* 0x040fe20007ffe0ff */
[----:B------:R-:W5:Y:S02]  /*0ab0*/  LDG.E.U16 R11, desc[UR8][R10.64] ;  /* 0x000000080a0b7981 */ /* 0x000f64000c1e1500 */
[--C-:B------:R-:W-:Y:S02]  /*0ac0*/  IMAD.WIDE R36, R27, 0x40, R18.reuse ;  /* 0x000000401b247825 */ /* 0x100fe400078e0212 */
[----:B------:R0:W5:Y:S01]  /*0ad0*/  LDG.E.U16 R15, desc[UR8][R24.64] ;  /* 0x00000008180f7981 */ /* 0x000162000c1e1500 */
[----:B------:R-:W-:Y:S01]  /*0ae0*/  IADD3 R35, PT, PT, R8, 0x4, RZ ;  /* 0x0000000408237810 */ /* 0x000fe20007ffe0ff */
[--C-:B------:R-:W-:Y:S02]  /*0af0*/  IMAD.WIDE R32, R31, 0x40, R18.reuse ;  /* 0x000000401f207825 */ /* 0x100fe400078e0212 */
[----:B------:R-:W5:Y:S04]  /*0b00*/  LDG.E.U16 R37, desc[UR8][R36.64] ;  /* 0x0000000824257981 */ /* 0x000f68000c1e1500 */
[----:B------:R1:W5:Y:S01]  /*0b10*/  LDG.E.U16 R10, desc[UR8][R32.64] ;  /* 0x00000008200a7981 */ /* 0x000362000c1e1500 */
[----:B0-----:R-:W-:-:S05]  /*0b20*/  IMAD.WIDE R24, R35, 0x40, R18 ;  /* 0x0000004023187825 */ /* 0x001fca00078e0212 */
[----:B------:R0:W5:Y:S01]  /*0b30*/  LDG.E.U16 R12, desc[UR8][R24.64] ;  /* 0x00000008180c7981 */ /* 0x000162000c1e1500 */
[----:B------:R-:W-:-:S04]  /*0b40*/  IMAD.WIDE R28, R29, 0x80, R20 ;  /* 0x000000801d1c7825 */ /* 0x000fc800078e0214 */
[----:B-1----:R-:W-:-:S04]  /*0b50*/  IMAD.WIDE R32, R30, 0x80, R20 ;  /* 0x000000801e207825 */ /* 0x002fc800078e0214 */
[--C-:B0-----:R-:W-:Y:S02]  /*0b60*/  IMAD.WIDE R24, R14, 0x80, R20.reuse ;  /* 0x000000800e187825 */ /* 0x101fe400078e0214 */
[----:B------:R-:W5:Y:S04]  /*0b70*/  LDG.E R32, desc[UR8][R32.64] ;  /* 0x0000000820207981 */ /* 0x000f68000c1e1900 */
[----:B------:R0:W5:Y:S04]  /*0b80*/  LDG.E R14, desc[UR8][R28.64] ;  /* 0x000000081c0e7981 */ /* 0x000168000c1e1900 */
[----:B------:R1:W5:Y:S01]  /*0b90*/  LDG.E R36, desc[UR8][R24.64] ;  /* 0x0000000818247981 */ /* 0x000362000c1e1900 */
[----:B0-----:R-:W-:-:S04]  /*0ba0*/  IMAD.WIDE R28, R8, 0x80, R20 ;  /* 0x00000080081c7825 */ /* 0x001fc800078e0214 */
[--C-:B-1----:R-:W-:Y:S02]  /*0bb0*/  IMAD.WIDE R24, R26, 0x80, R20.reuse ;  /* 0x000000801a187825 */ /* 0x102fe400078e0214 */
[----:B------:R-:W5:Y:S02]  /*0bc0*/  LDG.E R28, desc[UR8][R28.64] ;  /* 0x000000081c1c7981 */ /* 0x000f64000c1e1900 */
[--C-:B------:R-:W-:Y:S02]  /*0bd0*/  IMAD.WIDE R26, R27, 0x80, R20.reuse ;  /* 0x000000801b1a7825 */ /* 0x100fe400078e0214 */
[----:B------:R0:W5:Y:S02]  /*0be0*/  LDG.E R24, desc[UR8][R24.64] ;  /* 0x0000000818187981 */ /* 0x000164000c1e1900 */
[--C-:B------:R-:W-:Y:S02]  /*0bf0*/  IMAD.WIDE R30, R31, 0x80, R20.reuse ;  /* 0x000000801f1e7825 */ /* 0x100fe400078e0214 */
[----:B------:R1:W5:Y:S02]  /*0c00*/  LDG.E R26, desc[UR8][R26.64] ;  /* 0x000000081a1a7981 */ /* 0x000364000c1e1900 */
[----:B------:R-:W-:-:S02]  /*0c10*/  IMAD.WIDE R34, R35, 0x80, R20 ;  /* 0x0000008023227825 */ /* 0x000fc400078e0214 */
[----:B------:R-:W5:Y:S04]  /*0c20*/  LDG.E R30, desc[UR8][R30.64] ;  /* 0x000000081e1e7981 */ /* 0x000f68000c1e1900 */
[----:B------:R-:W5:Y:S01]  /*0c30*/  LDG.E R34, desc[UR8][R34.64] ;  /* 0x0000000822227981 */ /* 0x000f62000c1e1900 */
[----:B--2---:R-:W-:Y:S01]  /*0c40*/  LEA R7, R7, R2, 0x2 ;  /* 0x0000000207077211 */ /* 0x004fe200078e10ff */
[----:B---3--:R-:W-:-:S05]  /*0c50*/  IMAD R9, R9, 0x4, R2 ;  /* 0x0000000409097824 */ /* 0x008fca00078e0202 */
[----:B------:R-:W2:Y:S01]  /*0c60*/  LDS R7, [R7] ;  /* 0x0000000007077984 */ /* 0x000ea20000000800 */
[----:B----4-:R-:W-:-:S03]  /*0c70*/  LEA R13, R13, R2, 0x2 ;  /* 0x000000020d0d7211 */ /* 0x010fc600078e10ff */
[----:B------:R-:W3:Y:S04]  /*0c80*/  LDS R9, [R9] ;  /* 0x0000000009097984 */ /* 0x000ee80000000800 */
[----:B------:R-:W4:Y:S01]  /*0c90*/  LDS R13, [R13] ;  /* 0x000000000d0d7984 */ /* 0x000f220000000800 */
[-C--:B-----5:R-:W-:Y:S02]  /*0ca0*/  LEA R33, R15, R2.reuse, 0x2 ;  /* 0x000000020f217211 */ /* 0x0a0fe400078e10ff */
[----:B------:R-:W-:-:S03]  /*0cb0*/  LEA R15, R11, R2, 0x2 ;  /* 0x000000020b0f7211 */ /* 0x000fc600078e10ff */
[----:B------:R-:W5:Y:S01]  /*0cc0*/  LDS R11, [R33] ;  /* 0x00000000210b7984 */ /* 0x000f620000000800 */
[----:B0-----:R-:W-:-:S03]  /*0cd0*/  LEA R25, R37, R2, 0x2 ;  /* 0x0000000225197211 */ /* 0x001fc600078e10ff */
[----:B------:R-:W0:Y:S01]  /*0ce0*/  LDS R15, [R15] ;  /* 0x000000000f0f7984 */ /* 0x000e220000000800 */
[----:B------:R-:W-:-:S03]  /*0cf0*/  IMAD R10, R10, 0x4, R2 ;  /* 0x000000040a0a7824 */ /* 0x000fc600078e0202 */
[----:B------:R-:W0:Y:S01]  /*0d00*/  LDS R25, [R25] ;  /* 0x0000000019197984 */ /* 0x000e220000000800 */
[----:B------:R-:W-:-:S03]  /*0d10*/  LEA R12, R12, R2, 0x2 ;  /* 0x000000020c0c7211 */ /* 0x000fc600078e10ff */
[----:B------:R-:W0:Y:S04]  /*0d20*/  LDS R29, [R10] ;  /* 0x000000000a1d7984 */ /* 0x000e280000000800 */
[----:B-1----:R-:W1:Y:S01]  /*0d30*/  LDS R27, [R12] ;  /* 0x000000000c1b7984 */ /* 0x002e620000000800 */
[----:B--2---:R-:W-:-:S04]  /*0d40*/  FFMA R7, R14, R7, R6 ;  /* 0x000000070e077223 */ /* 0x004fc80000000006 */
[----:B---3--:R-:W-:Y:S01]  /*0d50*/  FFMA R7, R36, R9, R7 ;  /* 0x0000000924077223 */ /* 0x008fe20000000007 */
[----:B------:R-:W-:-:S03]  /*0d60*/  IADD3 R6, PT, PT, R8, 0x5, RZ ;  /* 0x0000000508067810 */ /* 0x000fc60007ffe0ff */
[----:B----4-:R-:W-:Y:S01]  /*0d70*/  FFMA R7, R32, R13, R7 ;  /* 0x0000000d20077223 */ /* 0x010fe20000000007 */
[----:B------:R-:W-:-:S03]  /*0d80*/  ISETP.GE.AND P1, PT, R6, R5, PT ;  /* 0x000000050600720c */ /* 0x000fc60003f26270 */
[----:B-----5:R-:W-:-:S04]  /*0d90*/  FFMA R7, R28, R11, R7 ;  /* 0x0000000b1c077223 */ /* 0x020fc80000000007 */
[----:B0-----:R-:W-:-:S04]  /*0da0*/  FFMA R7, R24, R15, R7 ;  /* 0x0000000f18077223 */ /* 0x001fc80000000007 */
[----:B------:R-:W-:-:S04]  /*0db0*/  FFMA R7, R26, R25, R7 ;  /* 0x000000191a077223 */ /* 0x000fc80000000007 */
[----:B------:R-:W-:Y:S01]  /*0dc0*/  FFMA R7, R30, R29, R7 ;  /* 0x0000001d1e077223 */ /* 0x000fe20000000007 */
[----:B------:R-:W-:-:S03]  /*0dd0*/  IADD3 R8, PT, PT, R8, 0x8, RZ ;  /* 0x0000000808087810 */ /* 0x000fc60007ffe0ff */
[----:B-1----:R-:W-:Y:S01]  /*0de0*/  FFMA R6, R34, R27, R7 ;  /* 0x0000001b22067223 */ /* 0x002fe20000000007 */
[----:B------:R-:W-:Y:S06]  /*0df0*/  @!P1 BRA `(.L_x_8) ;  /* 0xfffffff800f49947 */ /* 0x000fec000383ffff */
.L_x_5:
[----:B------:R-:W-:Y:S05]  /*0e00*/  BSYNC.RECONVERGENT B0 ;  /* 0x0000000000007941 */ /* 0x000fea0003800200 */
.L_x_4:
[----:B------:R-:W-:Y:S06]  /*0e10*/  BAR.SYNC.DEFER_BLOCKING 0x0 ;  /* 0x0000000000007b1d */ /* 0x000fec0000010000 */
[----:B------:R0:W-:Y:S04]  /*0e20*/  @P0 STG.E desc[UR8][R22.64], R6 ;  /* 0x0000000616000986 */ /* 0x0001e8000c101908 */
[----:B------:R-:W2:Y:S01]  /*0e30*/  LDG.E R5, desc[UR8][R16.64+0x4] ;  /* 0x0000040810057981 */ /* 0x000ea2000c1e1900 */
[----:B------:R-:W-:-:S02]  /*0e40*/  MOV R2, R4 ;  /* 0x0000000400027202 */ /* 0x000fc40000000f00 */
[----:B--2---:R-:W-:-:S13]  /*0e50*/  ISETP.GE.AND P1, PT, R4, R5, PT ;  /* 0x000000050400720c */ /* 0x004fda0003f26270 */
[----:B0-----:R-:W-:Y:S05]  /*0e60*/  @!P1 BRA `(.L_x_9) ;  /* 0xfffffff000e49947 */ /* 0x001fea000383ffff */
[----:B------:R-:W-:Y:S05]  /*0e70*/  EXIT ;  /* 0x000000000000794d */ /* 0x000fea0003800000 */
.L_x_10:
[----:B------:R-:W-:-:S00]  /*0e80*/  BRA `(.L_x_10) ;  /* 0xfffffffc00fc7947 */ /* 0x000fc0000383ffff */
[----:B------:R-:W-:-:S00]  /*0e90*/  NOP ;  /* 0x0000000000007918 */ /* 0x000fc00000000000 */
        /* <DEDUP_REMOVED lines=14> */
.L_x_11:


//--------------------- .nv.shared._Z15kernel_TiledELLPfS_iiiiPiS0_S0_S0_PtS_ --------------------------
	.section	.nv.shared._Z15kernel_TiledELLPfS_iiiiPiS0_S0_S0_PtS_,"aw",@nobits
	.sectionflags	@""
	.align	16
	.zero		1024


//--------------------- .nv.shared.reserved.0     --------------------------
	.section	.nv.shared.reserved.0,"aw",@nobits
	.weak		__nv_reservedSMEM_offset_0_alias
	.size		__nv_reservedSMEM_offset_0_alias, 0, 64
	.other		__nv_reservedSMEM_offset_0_alias,@"STO_CUDA_RESERVED_SHARED STV_DEFAULT"
__nv_reservedSMEM_offset_0_alias:
	.zero		0
	.zero		64


//--------------------- .nv.constant0._Z15kernel_TiledELLPfS_iiiiPiS0_S0_S0_PtS_ --------------------------
	.section	.nv.constant0._Z15kernel_TiledELLPfS_iiiiPiS0_S0_S0_PtS_,"a",@progbits
	.sectionflags	@""
	.align	4
.nv.constant0._Z15kernel_TiledELLPfS_iiiiPiS0_S0_S0_PtS_:
	.zero		976


//--------------------- SYMBOLS --------------------------

	.type		.nv.reservedSmem.offset0,@object
	.size		.nv.reservedSmem.offset0,0x4
	.type		.nv.reservedSmem.cap,@object
	.size		.nv.reservedSmem.cap,0x4
